//
// Generated by NVIDIA NVVM Compiler
//
// Compiler Build ID: CL-36424714
// Cuda compilation tools, release 13.0, V13.0.88
// Based on NVVM 20.0.0
//

.version 9.0
.target sm_100
.address_size 64

	// .globl	_Z13gemm_baselinePKfS0_Pfi

.visible .entry _Z13gemm_baselinePKfS0_Pfi(
	.param .u64 .ptr .align 1 _Z13gemm_baselinePKfS0_Pfi_param_0,
	.param .u64 .ptr .align 1 _Z13gemm_baselinePKfS0_Pfi_param_1,
	.param .u64 .ptr .align 1 _Z13gemm_baselinePKfS0_Pfi_param_2,
	.param .u32 _Z13gemm_baselinePKfS0_Pfi_param_3
)
{
	.reg .pred 	%p<6>;
	.reg .b32 	%r<16>;
	.reg .b32 	%f<24>;
	.reg .b64 	%rd<47>;

	ld.param.u64 	%rd20, [_Z13gemm_baselinePKfS0_Pfi_param_0];
	ld.param.u64 	%rd21, [_Z13gemm_baselinePKfS0_Pfi_param_1];
	ld.param.u64 	%rd19, [_Z13gemm_baselinePKfS0_Pfi_param_2];
	ld.param.u32 	%r2, [_Z13gemm_baselinePKfS0_Pfi_param_3];
	cvta.to.global.u64 	%rd1, %rd21;
	cvta.to.global.u64 	%rd2, %rd20;
	mov.u32 	%r3, %ctaid.y;
	mov.u32 	%r4, %ntid.y;
	mov.u32 	%r5, %tid.y;
	mad.lo.s32 	%r6, %r3, %r4, %r5;
	mov.u32 	%r7, %nctaid.x;
	mov.u32 	%r8, %ntid.x;
	mov.u32 	%r9, %ctaid.x;
	mov.u32 	%r10, %tid.x;
	mad.lo.s32 	%r11, %r6, %r7, %r9;
	mad.lo.s32 	%r1, %r11, %r8, %r10;
	mul.lo.s32 	%r12, %r2, %r2;
	setp.ge.u32 	%p1, %r1, %r12;
	@%p1 bra 	$L__BB0_6;
	cvta.to.global.u64 	%rd23, %rd19;
	rem.u32 	%r13, %r1, %r2;
	mul.wide.u32 	%rd24, %r1, 4;
	add.s64 	%rd3, %rd23, %rd24;
	mov.b32 	%r14, 0;
	st.global.u32 	[%rd3], %r14;
	cvt.s64.s32 	%rd4, %r2;
	sub.s32 	%r15, %r1, %r13;
	cvt.u64.u32 	%rd5, %r15;
	cvt.u64.u32 	%rd6, %r13;
	max.u64 	%rd7, %rd4, 1;
	and.b64  	%rd45, %rd7, 3;
	setp.lt.u32 	%p2, %r2, 4;
	mov.b64 	%rd46, 0;
	mov.f32 	%f22, 0f00000000;
	@%p2 bra 	$L__BB0_4;
	and.b64  	%rd46, %rd7, -4;
	mov.b64 	%rd43, 0;
	mov.f32 	%f22, 0f00000000;
	mov.u64 	%rd42, %rd46;
$L__BB0_3:
	add.s64 	%rd26, %rd43, %rd5;
	shl.b64 	%rd27, %rd26, 2;
	add.s64 	%rd28, %rd2, %rd27;
	ld.global.f32 	%f8, [%rd28];
	mad.lo.s64 	%rd29, %rd43, %rd4, %rd6;
	shl.b64 	%rd30, %rd29, 2;
	add.s64 	%rd31, %rd1, %rd30;
	ld.global.f32 	%f9, [%rd31];
	fma.rn.f32 	%f10, %f8, %f9, %f22;
	st.global.f32 	[%rd3], %f10;
	ld.global.f32 	%f11, [%rd28+4];
	shl.b64 	%rd32, %rd4, 2;
	add.s64 	%rd33, %rd31, %rd32;
	ld.global.f32 	%f12, [%rd33];
	fma.rn.f32 	%f13, %f11, %f12, %f10;
	st.global.f32 	[%rd3], %f13;
	ld.global.f32 	%f14, [%rd28+8];
	add.s64 	%rd34, %rd33, %rd32;
	ld.global.f32 	%f15, [%rd34];
	fma.rn.f32 	%f16, %f14, %f15, %f13;
	st.global.f32 	[%rd3], %f16;
	ld.global.f32 	%f17, [%rd28+12];
	add.s64 	%rd35, %rd34, %rd32;
	ld.global.f32 	%f18, [%rd35];
	fma.rn.f32 	%f22, %f17, %f18, %f16;
	st.global.f32 	[%rd3], %f22;
	add.s64 	%rd43, %rd43, 4;
	add.s64 	%rd42, %rd42, -4;
	setp.ne.s64 	%p3, %rd42, 0;
	@%p3 bra 	$L__BB0_3;
$L__BB0_4:
	setp.eq.s64 	%p4, %rd45, 0;
	@%p4 bra 	$L__BB0_6;
$L__BB0_5:
	.pragma "nounroll";
	add.s64 	%rd36, %rd46, %rd5;
	shl.b64 	%rd37, %rd36, 2;
	add.s64 	%rd38, %rd2, %rd37;
	ld.global.f32 	%f19, [%rd38];
	mad.lo.s64 	%rd39, %rd46, %rd4, %rd6;
	shl.b64 	%rd40, %rd39, 2;
	add.s64 	%rd41, %rd1, %rd40;
	ld.global.f32 	%f20, [%rd41];
	fma.rn.f32 	%f22, %f19, %f20, %f22;
	st.global.f32 	[%rd3], %f22;
	add.s64 	%rd46, %rd46, 1;
	add.s64 	%rd45, %rd45, -1;
	setp.ne.s64 	%p5, %rd45, 0;
	@%p5 bra 	$L__BB0_5;
$L__BB0_6:
	ret;

}


// ===== COMPILED SASS (sm_100) =====

	.target	sm_100

	.elftype	@"ET_EXEC"


//--------------------- .note.nv.tkinfo           --------------------------
	.section	.note.nv.tkinfo,"",@"SHT_NOTE"
	.sectionflags	@"SHF_NOTE_NV_TKINFO"
	.tkinfo
        /*0018*/ 	.word	0x00000002
        /*0030*/ 	.string	""
        /*0030*/ 	.string	"ptxas"
        /*0030*/ 	.string	"Cuda compilation tools, release 13.0, V13.0.88"
        /*0030*/ 	.string	"Build cuda_13.0.r13.0/compiler.36424714_0"
        /*0030*/ 	.string	"-arch sm_100 -m 64 "



//--------------------- .note.nv.cuinfo           --------------------------
	.section	.note.nv.cuinfo,"",@"SHT_NOTE"
	.sectionflags	@"SHF_NOTE_NV_CUINFO"
        /*0018*/ 	.short	0x0002
        /*001a*/ 	.short	0x0064
        /*001c*/ 	.short	0x0082
	.zero		2


//--------------------- .nv.info                  --------------------------
	.section	.nv.info,"",@"SHT_CUDA_INFO"
	.align	4


	//----- nvinfo : EIATTR_REGCOUNT
	.align		4
        /*0000*/ 	.byte	0x04, 0x2f
        /*0002*/ 	.short	(.L_1 - .L_0)
	.align		4
.L_0:
        /*0004*/ 	.word	index@(_Z13gemm_baselinePKfS0_Pfi)
        /*0008*/ 	.word	0x0000001a


	//----- nvinfo : EIATTR_FRAME_SIZE
	.align		4
.L_1:
        /*000c*/ 	.byte	0x04, 0x11
        /*000e*/ 	.short	(.L_3 - .L_2)
	.align		4
.L_2:
        /*0010*/ 	.word	index@(_Z13gemm_baselinePKfS0_Pfi)
        /*0014*/ 	.word	0x00000000


	//----- nvinfo : EIATTR_MIN_STACK_SIZE
	.align		4
.L_3:
        /*0018*/ 	.byte	0x04, 0x12
        /*001a*/ 	.short	(.L_5 - .L_4)
	.align		4
.L_4:
        /*001c*/ 	.word	index@(_Z13gemm_baselinePKfS0_Pfi)
        /*0020*/ 	.word	0x00000000
.L_5:


//--------------------- .nv.compat                --------------------------
	.section	.nv.compat,"",@"SHT_CUDA_COMPAT_INFO"
	.align	4
        /*0000*/ 	.byte	0x02, 0x09, 0x00, 0x00, 0x02, 0x02, 0x01, 0x00, 0x02, 0x05, 0x05, 0x00, 0x03, 0x07, 0x01, 0x01
        /*0010*/ 	.byte	0x02, 0x03, 0x00, 0x00, 0x02, 0x06, 0x01, 0x00, 0x04, 0x0b, 0x08, 0x00, 0x09, 0x00, 0x00, 0x00
        /*0020*/ 	.byte	0x00, 0x00, 0x00, 0x00


//--------------------- .nv.info._Z13gemm_baselinePKfS0_Pfi --------------------------
	.section	.nv.info._Z13gemm_baselinePKfS0_Pfi,"",@"SHT_CUDA_INFO"
	.sectionflags	@""
	.align	4


	//----- nvinfo : EIATTR_CUDA_API_VERSION
	.align		4
        /*0000*/ 	.byte	0x04, 0x37
        /*0002*/ 	.short	(.L_7 - .L_6)
.L_6:
        /*0004*/ 	.word	0x00000082


	//----- nvinfo : EIATTR_KPARAM_INFO
	.align		4
.L_7:
        /*0008*/ 	.byte	0x04, 0x17
        /*000a*/ 	.short	(.L_9 - .L_8)
.L_8:
        /*000c*/ 	.word	0x00000000
        /*0010*/ 	.short	0x0003
        /*0012*/ 	.short	0x0018
        /*0014*/ 	.byte	0x00, 0xf0, 0x11, 0x00


	//----- nvinfo : EIATTR_KPARAM_INFO
	.align		4
.L_9:
        /*0018*/ 	.byte	0x04, 0x17
        /*001a*/ 	.short	(.L_11 - .L_10)
.L_10:
        /*001c*/ 	.word	0x00000000
        /*0020*/ 	.short	0x0002
        /*0022*/ 	.short	0x0010
        /*0024*/ 	.byte	0x00, 0xf5, 0x21, 0x00


	//----- nvinfo : EIATTR_KPARAM_INFO
	.align		4
.L_11:
        /*0028*/ 	.byte	0x04, 0x17
        /*002a*/ 	.short	(.L_13 - .L_12)
.L_12:
        /*002c*/ 	.word	0x00000000
        /*0030*/ 	.short	0x0001
        /*0032*/ 	.short	0x0008
        /*0034*/ 	.byte	0x00, 0xf5, 0x21, 0x00


	//----- nvinfo : EIATTR_KPARAM_INFO
	.align		4
.L_13:
        /*0038*/ 	.byte	0x04, 0x17
        /*003a*/ 	.short	(.L_15 - .L_14)
.L_14:
        /*003c*/ 	.word	0x00000000
        /*0040*/ 	.short	0x0000
        /*0042*/ 	.short	0x0000
        /*0044*/ 	.byte	0x00, 0xf5, 0x21, 0x00


	//----- nvinfo : EIATTR_SPARSE_MMA_MASK
	.align		4
.L_15:
        /*0048*/ 	.byte	0x03, 0x50
        /*004a*/ 	.short	0x0000


	//----- nvinfo : EIATTR_MAXREG_COUNT
	.align		4
        /*004c*/ 	.byte	0x03, 0x1b
        /*004e*/ 	.short	0x00ff


	//----- nvinfo : EIATTR_MERCURY_ISA_VERSION
	.align		4
        /*0050*/ 	.byte	0x03, 0x5f
        /*0052*/ 	.short	0x0101


	//----- nvinfo : EIATTR_VRC_CTA_INIT_COUNT
	.align		4
        /*0054*/ 	.byte	0x02, 0x4a
	.zero		1
	.zero		1


	//----- nvinfo : EIATTR_EXIT_INSTR_OFFSETS
	.align		4
        /*0058*/ 	.byte	0x04, 0x1c
        /*005a*/ 	.short	(.L_17 - .L_16)


	//   ....[0]....
.L_16:
        /*005c*/ 	.word	0x000000e0


	//   ....[1]....
        /*0060*/ 	.word	0x00001400


	//   ....[2]....
        /*0064*/ 	.word	0x00001580


	//----- nvinfo : EIATTR_CBANK_PARAM_SIZE
	.align		4
.L_17:
        /*0068*/ 	.byte	0x03, 0x19
        /*006a*/ 	.short	0x001c


	//----- nvinfo : EIATTR_PARAM_CBANK
	.align		4
        /*006c*/ 	.byte	0x04, 0x0a
        /*006e*/ 	.short	(.L_19 - .L_18)
	.align		4
.L_18:
        /*0070*/ 	.word	index@(.nv.constant0._Z13gemm_baselinePKfS0_Pfi)
        /*0074*/ 	.short	0x0380
        /*0076*/ 	.short	0x001c


	//----- nvinfo : EIATTR_SW_WAR
	.align		4
.L_19:
        /*0078*/ 	.byte	0x04, 0x36
        /*007a*/ 	.short	(.L_21 - .L_20)
.L_20:
        /*007c*/ 	.word	0x00000008
.L_21:


//--------------------- .nv.callgraph             --------------------------
	.section	.nv.callgraph,"",@"SHT_CUDA_CALLGRAPH"
	.align	4
	.sectionentsize	8
	.align		4
        /*0000*/ 	.word	0x00000000
	.align		4
        /*0004*/ 	.word	0xffffffff
	.align		4
        /*0008*/ 	.word	0x00000000
	.align		4
        /*000c*/ 	.word	0xfffffffe
	.align		4
        /*0010*/ 	.word	0x00000000
	.align		4
        /*0014*/ 	.word	0xfffffffd
	.align		4
        /*0018*/ 	.word	0x00000000
	.align		4
        /*001c*/ 	.word	0xfffffffc


//--------------------- .text._Z13gemm_baselinePKfS0_Pfi --------------------------
	.section	.text._Z13gemm_baselinePKfS0_Pfi,"ax",@progbits
	.align	128
        .global         _Z13gemm_baselinePKfS0_Pfi
        .type           _Z13gemm_baselinePKfS0_Pfi,@function
        .size           _Z13gemm_baselinePKfS0_Pfi,(.L_x_8 - _Z13gemm_baselinePKfS0_Pfi)
        .other          _Z13gemm_baselinePKfS0_Pfi,@"STO_CUDA_ENTRY STV_DEFAULT"
_Z13gemm_baselinePKfS0_Pfi:
.text._Z13gemm_baselinePKfS0_Pfi:
[----:B------:R-:W-:Y:S01]  /*0000*/  LDC R1, c[0x0][0x37c] ;  /* 0x0000df00ff017b82 */ /* 0x000fe20000000800 */
[----:B------:R-:W0:Y:S07]  /*0010*/  S2R R3, SR_TID.Y ;  /* 0x0000000000037919 */ /* 0x000e2e0000002200 */
[----:B------:R-:W0:Y:S01]  /*0020*/  S2UR UR4, SR_CTAID.Y ;  /* 0x00000000000479c3 */ /* 0x000e220000002600 */
[----:B------:R-:W1:Y:S01]  /*0030*/  LDCU UR13, c[0x0][0x398] ;  /* 0x00007300ff0d77ac */ /* 0x000e620008000800 */
[----:B------:R-:W2:Y:S01]  /*0040*/  S2R R5, SR_CTAID.X ;  /* 0x0000000000057919 */ /* 0x000ea20000002500 */
[----:B------:R-:W3:Y:S05]  /*0050*/  S2R R7, SR_TID.X ;  /* 0x0000000000077919 */ /* 0x000eea0000002100 */
[----:B------:R-:W0:Y:S01]  /*0060*/  LDC R0, c[0x0][0x364] ;  /* 0x0000d900ff007b82 */ /* 0x000e220000000800 */
[----:B------:R-:W2:Y:S01]  /*0070*/  LDCU UR5, c[0x0][0x370] ;  /* 0x00006e00ff0577ac */ /* 0x000ea20008000800 */
[----:B------:R-:W3:Y:S01]  /*0080*/  LDCU UR6, c[0x0][0x360] ;  /* 0x00006c00ff0677ac */ /* 0x000ee20008000800 */
[----:B0-----:R-:W-:Y:S01]  /*0090*/  IMAD R0, R0, UR4, R3 ;  /* 0x0000000400007c24 */ /* 0x001fe2000f8e0203 */
[----:B-1----:R-:W-:-:S03]  /*00a0*/  UIMAD UR4, UR13, UR13, URZ ;  /* 0x0000000d0d0472a4 */ /* 0x002fc6000f8e02ff */
[----:B--2---:R-:W-:-:S04]  /*00b0*/  IMAD R0, R0, UR5, R5 ;  /* 0x0000000500007c24 */ /* 0x004fc8000f8e0205 */
[----:B---3--:R-:W-:-:S05]  /*00c0*/  IMAD R7, R0, UR6, R7 ;  /* 0x0000000600077c24 */ /* 0x008fca000f8e0207 */
[----:B------:R-:W-:-:S13]  /*00d0*/  ISETP.GE.U32.AND P0, PT, R7, UR4, PT ;  /* 0x0000000407007c0c */ /* 0x000fda000bf06070 */
[----:B------:R-:W-:Y:S05]  /*00e0*/  @P0 EXIT ;  /* 0x000000000000094d */ /* 0x000fea0003800000 */
[----:B------:R-:W0:Y:S01]  /*00f0*/  I2F.U32.RP R0, UR13 ;  /* 0x0000000d00007d06 */ /* 0x000e220008209000 */
[----:B------:R-:W-:Y:S01]  /*0100*/  IMAD.MOV.U32 R2, RZ, RZ, RZ ;  /* 0x000000ffff027224 */ /* 0x000fe200078e00ff */
[----:B------:R-:W1:Y:S01]  /*0110*/  LDCU.64 UR8, c[0x0][0x358] ;  /* 0x00006b00ff0877ac */ /* 0x000e620008000a00 */
[----:B------:R-:W-:Y:S01]  /*0120*/  ISETP.NE.U32.AND P1, PT, RZ, UR13, PT ;  /* 0x0000000dff007c0c */ /* 0x000fe2000bf25070 */
[----:B------:R-:W-:Y:S01]  /*0130*/  IMAD.MOV.U32 R9, RZ, RZ, RZ ;  /* 0x000000ffff097224 */ /* 0x000fe200078e00ff */
[----:B------:R-:W-:Y:S02]  /*0140*/  UISETP.GE.U32.AND UP1, UPT, UR13, 0x4, UPT ;  /* 0x000000040d00788c */ /* 0x000fe4000bf26070 */
[----:B------:R-:W-:Y:S02]  /*0150*/  USHF.R.S32.HI UR7, URZ, 0x1f, UR13 ;  /* 0x0000001fff077899 */ /* 0x000fe4000801140d */
[----:B------:R-:W-:Y:S01]  /*0160*/  UISETP.GT.U32.AND UP0, UPT, UR13, 0x1, UPT ;  /* 0x000000010d00788c */ /* 0x000fe2000bf04070 */
[----:B------:R-:W-:-:S03]  /*0170*/  UMOV UR4, URZ ;  /* 0x000000ff00047c82 */ /* 0x000fc60008000000 */
[----:B------:R-:W-:Y:S01]  /*0180*/  UISETP.GT.U32.AND.EX UP0, UPT, UR7, URZ, UPT, UP0 ;  /* 0x000000ff0700728c */ /* 0x000fe2000bf04100 */
[----:B0-----:R-:W0:Y:S03]  /*0190*/  MUFU.RCP R0, R0 ;  /* 0x0000000000007308 */ /* 0x001e260000001000 */
[----:B------:R-:W-:Y:S02]  /*01a0*/  USEL UR5, UR13, 0x1, UP0 ;  /* 0x000000010d057887 */ /* 0x000fe40008000000 */
[----:B------:R-:W-:Y:S02]  /*01b0*/  USEL UR6, UR7, URZ, UP0 ;  /* 0x000000ff07067287 */ /* 0x000fe40008000000 */
[----:B------:R-:W-:Y:S01]  /*01c0*/  ULOP3.LUT UR12, UR5, 0x3, URZ, 0xc0, !UPT ;  /* 0x00000003050c7892 */ /* 0x000fe2000f8ec0ff */
[----:B0-----:R-:W-:-:S04]  /*01d0*/  VIADD R4, R0, 0xffffffe ;  /* 0x0ffffffe00047836 */ /* 0x001fc80000000000 */
[----:B------:R-:W0:Y:S02]  /*01e0*/  F2I.FTZ.U32.TRUNC.NTZ R3, R4 ;  /* 0x0000000400037305 */ /* 0x000e24000021f000 */
[----:B0-----:R-:W-:-:S04]  /*01f0*/  IMAD.MOV R5, RZ, RZ, -R3 ;  /* 0x000000ffff057224 */ /* 0x001fc800078e0a03 */
[----:B------:R-:W-:-:S04]  /*0200*/  IMAD R5, R5, UR13, RZ ;  /* 0x0000000d05057c24 */ /* 0x000fc8000f8e02ff */
[----:B------:R-:W-:Y:S01]  /*0210*/  IMAD.HI.U32 R2, R3, R5, R2 ;  /* 0x0000000503027227 */ /* 0x000fe200078e0002 */
[----:B------:R-:W-:-:S05]  /*0220*/  CS2R R4, SRZ ;  /* 0x0000000000047805 */ /* 0x000fca000001ff00 */
[----:B------:R-:W-:-:S04]  /*0230*/  IMAD.HI.U32 R2, R2, R7, RZ ;  /* 0x0000000702027227 */ /* 0x000fc800078e00ff */
[----:B------:R-:W-:Y:S02]  /*0240*/  IMAD.MOV R6, RZ, RZ, -R2 ;  /* 0x000000ffff067224 */ /* 0x000fe400078e0a02 */
[----:B------:R-:W0:Y:S02]  /*0250*/  LDC.64 R2, c[0x0][0x390] ;  /* 0x0000e400ff027b82 */ /* 0x000e240000000a00 */
[----:B------:R-:W-:-:S05]  /*0260*/  IMAD R0, R6, UR13, R7 ;  /* 0x0000000d06007c24 */ /* 0x000fca000f8e0207 */
[----:B------:R-:W-:-:S13]  /*0270*/  ISETP.GE.U32.AND P0, PT, R0, UR13, PT ;  /* 0x0000000d00007c0c */ /* 0x000fda000bf06070 */
[----:B------:R-:W-:Y:S01]  /*0280*/  @P0 IADD3 R0, PT, PT, R0, -UR13, RZ ;  /* 0x8000000d00000c10 */ /* 0x000fe2000fffe0ff */
[----:B0-----:R-:W-:-:S03]  /*0290*/  IMAD.WIDE.U32 R2, R7, 0x4, R2 ;  /* 0x0000000407027825 */ /* 0x001fc600078e0002 */
[C---:B------:R-:W-:Y:S02]  /*02a0*/  ISETP.GE.U32.AND P0, PT, R0.reuse, UR13, PT ;  /* 0x0000000d00007c0c */ /* 0x040fe4000bf06070 */
[----:B-1----:R0:W-:Y:S11]  /*02b0*/  STG.E desc[UR8][R2.64], RZ ;  /* 0x000000ff02007986 */ /* 0x0021f6000c101908 */
[----:B------:R-:W-:Y:S01]  /*02c0*/  @P0 VIADD R0, R0, -UR13 ;  /* 0x8000000d00000c36 */ /* 0x000fe20008000000 */
[----:B------:R-:W-:-:S05]  /*02d0*/  @!P1 LOP3.LUT R0, RZ, UR13, RZ, 0x33, !PT ;  /* 0x0000000dff009c12 */ /* 0x000fca000f8e33ff */
[----:B------:R-:W-:Y:S01]  /*02e0*/  IMAD.IADD R7, R7, 0x1, -R0 ;  /* 0x0000000107077824 */ /* 0x000fe200078e0a00 */
[----:B0-----:R-:W-:Y:S06]  /*02f0*/  BRA.U !UP1, `(.L_x_0) ;  /* 0x0000001109347547 */ /* 0x001fec000b800000 */
[----:B------:R-:W-:Y:S01]  /*0300*/  ULOP3.LUT UR5, UR5, 0xfffffffc, URZ, 0xc0, !UPT ;  /* 0xfffffffc05057892 */ /* 0x000fe2000f8ec0ff */
[----:B------:R-:W-:Y:S02]  /*0310*/  HFMA2 R6, -RZ, RZ, 0, 0 ;  /* 0x00000000ff067431 */ /* 0x000fe400000001ff */
[----:B------:R-:W-:Y:S01]  /*0320*/  IMAD.U32 R5, RZ, RZ, UR6 ;  /* 0x00000006ff057e24 */ /* 0x000fe2000f8e00ff */
[----:B------:R-:W-:Y:S01]  /*0330*/  CS2R R8, SRZ ;  /* 0x0000000000087805 */ /* 0x000fe2000001ff00 */
[----:B------:R-:W-:Y:S02]  /*0340*/  UISETP.GT.U32.AND UP0, UPT, UR5, URZ, UPT ;  /* 0x000000ff0500728c */ /* 0x000fe4000bf04070 */
[----:B------:R-:W-:Y:S02]  /*0350*/  IMAD.U32 R4, RZ, RZ, UR5 ;  /* 0x00000005ff047e24 */ /* 0x000fe4000f8e00ff */
[----:B------:R-:W-:-:S09]  /*0360*/  UISETP.GT.AND.EX UP0, UPT, UR6, URZ, UPT, UP0 ;  /* 0x000000ff0600728c */ /* 0x000fd2000bf04300 */
[----:B------:R-:W-:Y:S05]  /*0370*/  BRA.U !UP0, `(.L_x_1) ;  /* 0x0000000d08647547 */ /* 0x000fea000b800000 */
[----:B------:R-:W-:Y:S02]  /*0380*/  UISETP.GT.U32.AND UP1, UPT, UR5, 0xc, UPT ;  /* 0x0000000c0500788c */ /* 0x000fe4000bf24070 */
[----:B------:R-:W-:Y:S02]  /*0390*/  UPLOP3.LUT UP0, UPT, UPT, UPT, UPT, 0x80, 0x8 ;  /* 0x000000000008789c */ /* 0x000fe40003f0f070 */
[----:B------:R-:W-:-:S09]  /*03a0*/  UISETP.GT.AND.EX UP1, UPT, UR6, URZ, UPT, UP1 ;  /* 0x000000ff0600728c */ /* 0x000fd2000bf24310 */
[----:B------:R-:W-:Y:S05]  /*03b0*/  BRA.U !UP1, `(.L_x_2) ;  /* 0x00000009091c7547 */ /* 0x000fea000b800000 */
[----:B------:R-:W0:Y:S01]  /*03c0*/  LDCU.128 UR16, c[0x0][0x380] ;  /* 0x00007000ff1077ac */ /* 0x000e220008000c00 */
[----:B------:R-:W-:-:S11]  /*03d0*/  UPLOP3.LUT UP0, UPT, UPT, UPT, UPT, 0x40, 0x4 ;  /* 0x000000000004789c */ /* 0x000fd60003f0e870 */
.L_x_3:
[----:B------:R-:W-:Y:S01]  /*03e0*/  IMAD R15, R8, UR13, RZ ;  /* 0x0000000d080f7c24 */ /* 0x000fe2000f8e02ff */
[----:B------:R-:W-:Y:S01]  /*03f0*/  IADD3 R13, P0, PT, R7, R6, RZ ;  /* 0x00000006070d7210 */ /* 0x000fe20007f1e0ff */
[----:B------:R-:W-:Y:S02]  /*0400*/  IMAD.MOV.U32 R10, RZ, RZ, R0 ;  /* 0x000000ffff0a7224 */ /* 0x000fe400078e0000 */
[----:B------:R-:W-:Y:S02]  /*0410*/  IMAD.MOV.U32 R11, RZ, RZ, RZ ;  /* 0x000000ffff0b7224 */ /* 0x000fe400078e00ff */
[C---:B------:R-:W-:Y:S02]  /*0420*/  IMAD R17, R6.reuse, UR7, R15 ;  /* 0x0000000706117c24 */ /* 0x040fe4000f8e020f */
[----:B------:R-:W-:-:S04]  /*0430*/  IMAD.WIDE.U32 R14, R6, UR13, R10 ;  /* 0x0000000d060e7c25 */ /* 0x000fc8000f8e000a */
[----:B------:R-:W-:Y:S01]  /*0440*/  IMAD.X R16, RZ, RZ, R8, P0 ;  /* 0x000000ffff107224 */ /* 0x000fe200000e0608 */
[----:B0-----:R-:W-:Y:S02]  /*0450*/  LEA R12, P0, R13, UR16, 0x2 ;  /* 0x000000100d0c7c11 */ /* 0x001fe4000f8010ff */
[----:B------:R-:W-:Y:S02]  /*0460*/  IADD3 R15, PT, PT, R15, R17, RZ ;  /* 0x000000110f0f7210 */ /* 0x000fe40007ffe0ff */
[C---:B------:R-:W-:Y:S02]  /*0470*/  LEA R18, P1, R14.reuse, UR18, 0x2 ;  /* 0x000000120e127c11 */ /* 0x040fe4000f8210ff */
[----:B------:R-:W-:Y:S02]  /*0480*/  LEA.HI.X R13, R13, UR17, R16, 0x2, P0 ;  /* 0x000000110d0d7c11 */ /* 0x000fe400080f1410 */
[----:B--2---:R-:W-:-:S03]  /*0490*/  LEA.HI.X R19, R14, UR19, R15, 0x2, P1 ;  /* 0x000000130e137c11 */ /* 0x004fc600088f140f */
[----:B------:R-:W2:Y:S04]  /*04a0*/  LDG.E R16, desc[UR8][R12.64] ;  /* 0x000000080c107981 */ /* 0x000ea8000c1e1900 */
[----:B------:R-:W2:Y:S01]  /*04b0*/  LDG.E R17, desc[UR8][R18.64] ;  /* 0x0000000812117981 */ /* 0x000ea2000c1e1900 */
[----:B------:R-:W-:Y:S02]  /*04c0*/  USHF.L.U32 UR10, UR13, 0x2, URZ ;  /* 0x000000020d0a7899 */ /* 0x000fe400080006ff */
[----:B------:R-:W-:-:S04]  /*04d0*/  USHF.L.U64.HI UR11, UR13, 0x2, UR7 ;  /* 0x000000020d0b7899 */ /* 0x000fc80008010207 */
[----:B------:R-:W-:-:S04]  /*04e0*/  IADD3 R14, P0, PT, R18, UR10, RZ ;  /* 0x0000000a120e7c10 */ /* 0x000fc8000ff1e0ff */
[----:B------:R-:W-:Y:S01]  /*04f0*/  IADD3.X R15, PT, PT, R19, UR11, RZ, P0, !PT ;  /* 0x0000000b130f7c10 */ /* 0x000fe200087fe4ff */
[----:B--2---:R-:W-:-:S05]  /*0500*/  FFMA R9, R16, R17, R9 ;  /* 0x0000001110097223 */ /* 0x004fca0000000009 */
[----:B------:R0:W-:Y:S04]  /*0510*/  STG.E desc[UR8][R2.64], R9 ;  /* 0x0000000902007986 */ /* 0x0001e8000c101908 */
[----:B------:R-:W2:Y:S04]  /*0520*/  LDG.E R21, desc[UR8][R14.64] ;  /* 0x000000080e157981 */ /* 0x000ea8000c1e1900 */
[----:B------:R-:W2:Y:S01]  /*0530*/  LDG.E R20, desc[UR8][R12.64+0x4] ;  /* 0x000004080c147981 */ /* 0x000ea2000c1e1900 */
[----:B------:R-:W-:-:S04]  /*0540*/  IADD3 R16, P0, PT, R14, UR10, RZ ;  /* 0x0000000a0e107c10 */ /* 0x000fc8000ff1e0ff */
[----:B------:R-:W-:Y:S01]  /*0550*/  IADD3.X R17, PT, PT, R15, UR11, RZ, P0, !PT ;  /* 0x0000000b0f117c10 */ /* 0x000fe200087fe4ff */
[----:B--2---:R-:W-:-:S05]  /*0560*/  FFMA R21, R20, R21, R9 ;  /* 0x0000001514157223 */ /* 0x004fca0000000009 */
[----:B------:R-:W-:Y:S04]  /*0570*/  STG.E desc[UR8][R2.64], R21 ;  /* 0x0000001502007986 */ /* 0x000fe8000c101908 */
[----:B------:R-:W0:Y:S04]  /*0580*/  LDG.E R22, desc[UR8][R16.64] ;  /* 0x0000000810167981 */ /* 0x000e28000c1e1900 */
[----:B------:R-:W0:Y:S01]  /*0590*/  LDG.E R20, desc[UR8][R12.64+0x8] ;  /* 0x000008080c147981 */ /* 0x000e22000c1e1900 */
[----:B------:R-:W-:-:S04]  /*05a0*/  IADD3 R18, P0, PT, R16, UR10, RZ ;  /* 0x0000000a10127c10 */ /* 0x000fc8000ff1e0ff */
[----:B------:R-:W-:Y:S02]  /*05b0*/  IADD3.X R19, PT, PT, R17, UR11, RZ, P0, !PT ;  /* 0x0000000b11137c10 */ /* 0x000fe400087fe4ff */
[----:B------:R-:W-:Y:S01]  /*05c0*/  IADD3 R15, P0, PT, R6, 0x4, RZ ;  /* 0x00000004060f7810 */ /* 0x000fe20007f1e0ff */
[----:B0-----:R-:W-:-:S05]  /*05d0*/  FFMA R9, R20, R22, R21 ;  /* 0x0000001614097223 */ /* 0x001fca0000000015 */
[----:B------:R0:W-:Y:S04]  /*05e0*/  STG.E desc[UR8][R2.64], R9 ;  /* 0x0000000902007986 */ /* 0x0001e8000c101908 */
[----:B------:R-:W0:Y:S04]  /*05f0*/  LDG.E R18, desc[UR8][R18.64] ;  /* 0x0000000812127981 */ /* 0x000e28000c1e1900 */
[----:B------:R-:W0:Y:S01]  /*0600*/  LDG.E R20, desc[UR8][R12.64+0xc] ;  /* 0x00000c080c147981 */ /* 0x000e22000c1e1900 */
[----:B------:R-:W-:Y:S02]  /*0610*/  IMAD.X R14, RZ, RZ, R8, P0 ;  /* 0x000000ffff0e7224 */ /* 0x000fe400000e0608 */
[----:B------:R-:W-:-:S04]  /*0620*/  IMAD.WIDE.U32 R16, R15, UR13, R10 ;  /* 0x0000000d0f107c25 */ /* 0x000fc8000f8e000a */
[----:B------:R-:W-:-:S04]  /*0630*/  IMAD R14, R14, UR13, RZ ;  /* 0x0000000d0e0e7c24 */ /* 0x000fc8000f8e02ff */
[----:B------:R-:W-:Y:S01]  /*0640*/  IMAD R15, R15, UR7, R14 ;  /* 0x000000070f0f7c24 */ /* 0x000fe2000f8e020e */
[----:B------:R-:W-:-:S03]  /*0650*/  LEA R14, P0, R16, UR18, 0x2 ;  /* 0x00000012100e7c11 */ /* 0x000fc6000f8010ff */
[----:B------:R-:W-:-:S05]  /*0660*/  IMAD.IADD R15, R17, 0x1, R15 ;  /* 0x00000001110f7824 */ /* 0x000fca00078e020f */
[----:B------:R-:W-:Y:S01]  /*0670*/  LEA.HI.X R15, R16, UR19, R15, 0x2, P0 ;  /* 0x00000013100f7c11 */ /* 0x000fe200080f140f */
[----:B0-----:R-:W-:-:S05]  /*0680*/  FFMA R9, R20, R18, R9 ;  /* 0x0000001214097223 */ /* 0x001fca0000000009 */
[----:B------:R0:W-:Y:S04]  /*0690*/  STG.E desc[UR8][R2.64], R9 ;  /* 0x0000000902007986 */ /* 0x0001e8000c101908 */
[----:B------:R-:W2:Y:S04]  /*06a0*/  LDG.E R19, desc[UR8][R14.64] ;  /* 0x000000080e137981 */ /* 0x000ea8000c1e1900 */
[----:B------:R-:W2:Y:S01]  /*06b0*/  LDG.E R18, desc[UR8][R12.64+0x10] ;  /* 0x000010080c127981 */ /* 0x000ea2000c1e1900 */
[----:B------:R-:W-:-:S04]  /*06c0*/  IADD3 R16, P0, PT, R14, UR10, RZ ;  /* 0x0000000a0e107c10 */ /* 0x000fc8000ff1e0ff */
[----:B------:R-:W-:Y:S01]  /*06d0*/  IADD3.X R17, PT, PT, R15, UR11, RZ, P0, !PT ;  /* 0x0000000b0f117c10 */ /* 0x000fe200087fe4ff */
[----:B--2---:R-:W-:-:S05]  /*06e0*/  FFMA R23, R18, R19, R9 ;  /* 0x0000001312177223 */ /* 0x004fca0000000009 */
[----:B------:R1:W-:Y:S04]  /*06f0*/  STG.E desc[UR8][R2.64], R23 ;  /* 0x0000001702007986 */ /* 0x0003e8000c101908 */
[----:B------:R-:W0:Y:S04]  /*0700*/  LDG.E R21, desc[UR8][R16.64] ;  /* 0x0000000810157981 */ /* 0x000e28000c1e1900 */
[----:B------:R-:W0:Y:S01]  /*0710*/  LDG.E R20, desc[UR8][R12.64+0x14] ;  /* 0x000014080c147981 */ /* 0x000e22000c1e1900 */
[----:B------:R-:W-:-:S04]  /*0720*/  IADD3 R18, P0, PT, R16, UR10, RZ ;  /* 0x0000000a10127c10 */ /* 0x000fc8000ff1e0ff */
[----:B------:R-:W-:Y:S01]  /*0730*/  IADD3.X R19, PT, PT, R17, UR11, RZ, P0, !PT ;  /* 0x0000000b11137c10 */ /* 0x000fe200087fe4ff */
[----:B0-----:R-:W-:-:S05]  /*0740*/  FFMA R9, R20, R21, R23 ;  /* 0x0000001514097223 */ /* 0x001fca0000000017 */
[----:B------:R0:W-:Y:S04]  /*0750*/  STG.E desc[UR8][R2.64], R9 ;  /* 0x0000000902007986 */ /* 0x0001e8000c101908 */
[----:B------:R-:W1:Y:S04]  /*0760*/  LDG.E R15, desc[UR8][R18.64] ;  /* 0x00000008120f7981 */ /* 0x000e68000c1e1900 */
[----:B------:R-:W1:Y:S01]  /*0770*/  LDG.E R14, desc[UR8][R12.64+0x18] ;  /* 0x000018080c0e7981 */ /* 0x000e62000c1e1900 */
[----:B------:R-:W-:-:S04]  /*0780*/  IADD3 R20, P0, PT, R18, UR10, RZ ;  /* 0x0000000a12147c10 */ /* 0x000fc8000ff1e0ff */
[----:B------:R-:W-:Y:S01]  /*0790*/  IADD3.X R21, PT, PT, R19, UR11, RZ, P0, !PT ;  /* 0x0000000b13157c10 */ /* 0x000fe200087fe4ff */
[----:B-1----:R-:W-:-:S05]  /*07a0*/  FFMA R23, R14, R15, R9 ;  /* 0x0000000f0e177223 */ /* 0x002fca0000000009 */
[----:B------:R1:W-:Y:S04]  /*07b0*/  STG.E desc[UR8][R2.64], R23 ;  /* 0x0000001702007986 */ /* 0x0003e8000c101908 */
[----:B------:R-:W1:Y:S04]  /*07c0*/  LDG.E R20, desc[UR8][R20.64] ;  /* 0x0000000814147981 */ /* 0x000e68000c1e1900 */
[----:B------:R-:W1:Y:S01]  /*07d0*/  LDG.E R22, desc[UR8][R12.64+0x1c] ;  /* 0x00001c080c167981 */ /* 0x000e62000c1e1900 */
[----:B------:R-:W-:-:S05]  /*07e0*/  IADD3 R15, P0, PT, R6, 0x8, RZ ;  /* 0x00000008060f7810 */ /* 0x000fca0007f1e0ff */
[----:B------:R-:W-:Y:S02]  /*07f0*/  IMAD.X R14, RZ, RZ, R8, P0 ;  /* 0x000000ffff0e7224 */ /* 0x000fe400000e0608 */
[----:B------:R-:W-:-:S04]  /*0800*/  IMAD.WIDE.U32 R16, R15, UR13, R10 ;  /* 0x0000000d0f107c25 */ /* 0x000fc8000f8e000a */
[----:B------:R-:W-:-:S04]  /*0810*/  IMAD R14, R14, UR13, RZ ;  /* 0x0000000d0e0e7c24 */ /* 0x000fc8000f8e02ff */
[----:B0-----:R-:W-:Y:S01]  /*0820*/  IMAD R9, R15, UR7, R14 ;  /* 0x000000070f097c24 */ /* 0x001fe2000f8e020e */
[----:B------:R-:W-:-:S03]  /*0830*/  LEA R14, P0, R16, UR18, 0x2 ;  /* 0x00000012100e7c11 */ /* 0x000fc6000f8010ff */
[----:B------:R-:W-:-:S05]  /*0840*/  IMAD.IADD R9, R17, 0x1, R9 ;  /* 0x0000000111097824 */ /* 0x000fca00078e0209 */
[----:B------:R-:W-:Y:S01]  /*0850*/  LEA.HI.X R15, R16, UR19, R9, 0x2, P0 ;  /* 0x00000013100f7c11 */ /* 0x000fe200080f1409 */
[----:B-1----:R-:W-:-:S05]  /*0860*/  FFMA R23, R22, R20, R23 ;  /* 0x0000001416177223 */ /* 0x002fca0000000017 */
        /* <DEDUP_REMOVED lines=12> */
[----:B------:R-:W-:Y:S04]  /*0930*/  STG.E desc[UR8][R2.64], R23 ;  /* 0x0000001702007986 */ /* 0x000fe8000c101908 */
[----:B------:R-:W1:Y:S04]  /*0940*/  LDG.E R15, desc[UR8][R18.64] ;  /* 0x00000008120f7981 */ /* 0x000e68000c1e1900 */
[----:B------:R-:W1:Y:S01]  /*0950*/  LDG.E R14, desc[UR8][R12.64+0x28] ;  /* 0x000028080c0e7981 */ /* 0x000e62000c1e1900 */
[----:B------:R-:W-:-:S04]  /*0960*/  IADD3 R20, P0, PT, R18, UR10, RZ ;  /* 0x0000000a12147c10 */ /* 0x000fc8000ff1e0ff */
[----:B------:R-:W-:Y:S02]  /*0970*/  IADD3.X R21, PT, PT, R19, UR11, RZ, P0, !PT ;  /* 0x0000000b13157c10 */ /* 0x000fe400087fe4ff */
[----:B------:R-:W-:Y:S01]  /*0980*/  IADD3 R17, P0, PT, R6, 0xc, RZ ;  /* 0x0000000c06117810 */ /* 0x000fe20007f1e0ff */
[----:B-1----:R-:W-:-:S05]  /*0990*/  FFMA R9, R14, R15, R23 ;  /* 0x0000000f0e097223 */ /* 0x002fca0000000017 */
[----:B------:R0:W-:Y:S04]  /*09a0*/  STG.E desc[UR8][R2.64], R9 ;  /* 0x0000000902007986 */ /* 0x0001e8000c101908 */
[----:B------:R-:W0:Y:S04]  /*09b0*/  LDG.E R20, desc[UR8][R20.64] ;  /* 0x0000000814147981 */ /* 0x000e28000c1e1900 */
[----:B------:R-:W0:Y:S01]  /*09c0*/  LDG.E R16, desc[UR8][R12.64+0x2c] ;  /* 0x00002c080c107981 */ /* 0x000e22000c1e1900 */
[----:B------:R-:W-:-:S05]  /*09d0*/  IADD3.X R14, PT, PT, RZ, R8, RZ, P0, !PT ;  /* 0x00000008ff0e7210 */ /* 0x000fca00007fe4ff */
[----:B------:R-:W-:Y:S02]  /*09e0*/  IMAD R22, R14, UR13, RZ ;  /* 0x0000000d0e167c24 */ /* 0x000fe4000f8e02ff */
[----:B------:R-:W-:-:S04]  /*09f0*/  IMAD.WIDE.U32 R14, R17, UR13, R10 ;  /* 0x0000000d110e7c25 */ /* 0x000fc8000f8e000a */
        /* <DEDUP_REMOVED lines=17> */
[----:B------:R2:W-:Y:S04]  /*0b10*/  STG.E desc[UR8][R2.64], R21 ;  /* 0x0000001502007986 */ /* 0x0005e8000c101908 */
[----:B0-----:R-:W1:Y:S04]  /*0b20*/  LDG.E R9, desc[UR8][R16.64] ;  /* 0x0000000810097981 */ /* 0x001e68000c1e1900 */
[----:B------:R-:W1:Y:S01]  /*0b30*/  LDG.E R18, desc[UR8][R12.64+0x38] ;  /* 0x000038080c127981 */ /* 0x000e62000c1e1900 */
[----:B------:R-:W-:-:S04]  /*0b40*/  IADD3 R10, P0, PT, R16, UR10, RZ ;  /* 0x0000000a100a7c10 */ /* 0x000fc8000ff1e0ff */
[----:B------:R-:W-:Y:S01]  /*0b50*/  IADD3.X R11, PT, PT, R17, UR11, RZ, P0, !PT ;  /* 0x0000000b110b7c10 */ /* 0x000fe200087fe4ff */
[----:B-1----:R-:W-:-:S05]  /*0b60*/  FFMA R19, R18, R9, R21 ;  /* 0x0000000912137223 */ /* 0x002fca0000000015 */
[----:B------:R2:W-:Y:S04]  /*0b70*/  STG.E desc[UR8][R2.64], R19 ;  /* 0x0000001302007986 */ /* 0x0005e8000c101908 */
[----:B------:R-:W3:Y:S04]  /*0b80*/  LDG.E R14, desc[UR8][R12.64+0x3c] ;  /* 0x00003c080c0e7981 */ /* 0x000ee8000c1e1900 */
[----:B------:R-:W3:Y:S01]  /*0b90*/  LDG.E R10, desc[UR8][R10.64] ;  /* 0x000000080a0a7981 */ /* 0x000ee2000c1e1900 */
[----:B------:R-:W-:Y:S01]  /*0ba0*/  UIADD3 UR5, UP1, UPT, UR5, -0x10, URZ ;  /* 0xfffffff005057890 */ /* 0x000fe2000ff3e0ff */
[----:B------:R-:W-:-:S03]  /*0bb0*/  IADD3 R6, P0, PT, R6, 0x10, RZ ;  /* 0x0000001006067810 */ /* 0x000fc60007f1e0ff */
[----:B------:R-:W-:Y:S02]  /*0bc0*/  UIADD3.X UR6, UPT, UPT, UR6, -0x1, URZ, UP1, !UPT ;  /* 0xffffffff06067890 */ /* 0x000fe40008ffe4ff */
[----:B------:R-:W-:Y:S01]  /*0bd0*/  UISETP.GT.U32.AND UP1, UPT, UR5, 0xc, UPT ;  /* 0x0000000c0500788c */ /* 0x000fe2000bf24070 */
[----:B------:R-:W-:-:S03]  /*0be0*/  IMAD.X R8, RZ, RZ, R8, P0 ;  /* 0x000000ffff087224 */ /* 0x000fc600000e0608 */
[----:B------:R-:W-:Y:S01]  /*0bf0*/  UISETP.GT.AND.EX UP1, UPT, UR6, URZ, UPT, UP1 ;  /* 0x000000ff0600728c */ /* 0x000fe2000bf24310 */
[----:B---3--:R-:W-:-:S05]  /*0c00*/  FFMA R9, R14, R10, R19 ;  /* 0x0000000a0e097223 */ /* 0x008fca0000000013 */
[----:B------:R2:W-:Y:S03]  /*0c10*/  STG.E desc[UR8][R2.64], R9 ;  /* 0x0000000902007986 */ /* 0x0005e6000c101908 */
[----:B------:R-:W-:Y:S05]  /*0c20*/  BRA.U UP1, `(.L_x_3) ;  /* 0xfffffff501ec7547 */ /* 0x000fea000b83ffff */
.L_x_2:
[----:B------:R-:W-:-:S04]  /*0c30*/  UISETP.GT.U32.AND UP1, UPT, UR5, 0x4, UPT ;  /* 0x000000040500788c */ /* 0x000fc8000bf24070 */
[----:B------:R-:W-:-:S09]  /*0c40*/  UISETP.GT.AND.EX UP1, UPT, UR6, URZ, UPT, UP1 ;  /* 0x000000ff0600728c */ /* 0x000fd2000bf24310 */
[----:B------:R-:W-:Y:S05]  /*0c50*/  BRA.U !UP1, `(.L_x_4) ;  /* 0x0000000509207547 */ /* 0x000fea000b800000 */
[----:B------:R-:W0:Y:S01]  /*0c60*/  LDCU.128 UR16, c[0x0][0x380] ;  /* 0x00007000ff1077ac */ /* 0x000e220008000c00 */
[----:B------:R-:W-:Y:S01]  /*0c70*/  IMAD R15, R8, UR13, RZ ;  /* 0x0000000d080f7c24 */ /* 0x000fe2000f8e02ff */
[----:B------:R-:W-:Y:S01]  /*0c80*/  IADD3 R11, P1, PT, R7, R6, RZ ;  /* 0x00000006070b7210 */ /* 0x000fe20007f3e0ff */
[----:B------:R-:W-:Y:S02]  /*0c90*/  IMAD.MOV.U32 R12, RZ, RZ, R0 ;  /* 0x000000ffff0c7224 */ /* 0x000fe400078e0000 */
[----:B------:R-:W-:Y:S01]  /*0ca0*/  IMAD.MOV.U32 R13, RZ, RZ, RZ ;  /* 0x000000ffff0d7224 */ /* 0x000fe200078e00ff */
[----:B------:R-:W-:Y:S01]  /*0cb0*/  IADD3.X R16, PT, PT, RZ, R8, RZ, P1, !PT ;  /* 0x00000008ff107210 */ /* 0x000fe20000ffe4ff */
[C---:B------:R-:W-:Y:S02]  /*0cc0*/  IMAD R17, R6.reuse, UR7, R15 ;  /* 0x0000000706117c24 */ /* 0x040fe4000f8e020f */
[----:B------:R-:W-:-:S04]  /*0cd0*/  IMAD.WIDE.U32 R14, R6, UR13, R12 ;  /* 0x0000000d060e7c25 */ /* 0x000fc8000f8e000c */
[----:B------:R-:W-:Y:S01]  /*0ce0*/  IMAD.IADD R15, R15, 0x1, R17 ;  /* 0x000000010f0f7824 */ /* 0x000fe200078e0211 */
[C---:B0-----:R-:W-:Y:S02]  /*0cf0*/  LEA R10, P0, R11.reuse, UR16, 0x2 ;  /* 0x000000100b0a7c11 */ /* 0x041fe4000f8010ff */
        /* <DEDUP_REMOVED lines=26> */
[----:B------:R-:W-:-:S04]  /*0ea0*/  IMAD.X R14, RZ, RZ, R8, P0 ;  /* 0x000000ffff0e7224 */ /* 0x000fc800000e0608 */
        /* <DEDUP_REMOVED lines=26> */
[----:B------:R-:W2:Y:S04]  /*1050*/  LDG.E R14, desc[UR8][R10.64+0x1c] ;  /* 0x00001c080a0e7981 */ /* 0x000ea8000c1e1900 */
[----:B------:R-:W2:Y:S01]  /*1060*/  LDG.E R12, desc[UR8][R12.64] ;  /* 0x000000080c0c7981 */ /* 0x000ea2000c1e1900 */
[----:B------:R-:W-:Y:S01]  /*1070*/  IADD3 R6, P0, PT, R6, 0x8, RZ ;  /* 0x0000000806067810 */ /* 0x000fe20007f1e0ff */
[----:B------:R-:W-:-:S03]  /*1080*/  UIADD3 UR5, UP0, UPT, UR5, -0x8, URZ ;  /* 0xfffffff805057890 */ /* 0x000fc6000ff1e0ff */
[----:B------:R-:W-:Y:S01]  /*1090*/  IADD3.X R8, PT, PT, RZ, R8, RZ, P0, !PT ;  /* 0x00000008ff087210 */ /* 0x000fe200007fe4ff */
[----:B------:R-:W-:Y:S02]  /*10a0*/  UIADD3.X UR6, UPT, UPT, UR6, -0x1, URZ, UP0, !UPT ;  /* 0xffffffff06067890 */ /* 0x000fe400087fe4ff */
[----:B------:R-:W-:Y:S01]  /*10b0*/  UPLOP3.LUT UP0, UPT, UPT, UPT, UPT, 0x40, 0x4 ;  /* 0x000000000004789c */ /* 0x000fe20003f0e870 */
[----:B--2---:R-:W-:-:S05]  /*10c0*/  FFMA R9, R14, R12, R19 ;  /* 0x0000000c0e097223 */ /* 0x004fca0000000013 */
[----:B------:R3:W-:Y:S05]  /*10d0*/  STG.E desc[UR8][R2.64], R9 ;  /* 0x0000000902007986 */ /* 0x0007ea000c101908 */
.L_x_4:
[----:B------:R-:W-:-:S04]  /*10e0*/  UISETP.NE.U32.AND UP1, UPT, UR5, URZ, UPT ;  /* 0x000000ff0500728c */ /* 0x000fc8000bf25070 */
[----:B------:R-:W-:-:S09]  /*10f0*/  UISETP.NE.OR.EX UP0, UPT, UR6, URZ, UP0, UP1 ;  /* 0x000000ff0600728c */ /* 0x000fd20008705710 */
[----:B------:R-:W-:Y:S05]  /*1100*/  BRA.U !UP0, `(.L_x_0) ;  /* 0x0000000108b07547 */ /* 0x000fea000b800000 */
.L_x_1:
[----:B------:R-:W0:Y:S01]  /*1110*/  LDCU.128 UR16, c[0x0][0x380] ;  /* 0x00007000ff1077ac */ /* 0x000e220008000c00 */
[----:B------:R-:W-:Y:S02]  /*1120*/  USHF.L.U64.HI UR10, UR13, 0x2, UR7 ;  /* 0x000000020d0a7899 */ /* 0x000fe40008010207 */
[----:B------:R-:W-:-:S12]  /*1130*/  USHF.L.U32 UR11, UR13, 0x2, URZ ;  /* 0x000000020d0b7899 */ /* 0x000fd800080006ff */
.L_x_5:
        /* <DEDUP_REMOVED lines=9> */
[----:B------:R-:W-:Y:S02]  /*11d0*/  LEA R16, P1, R12, UR18, 0x2 ;  /* 0x000000120c107c11 */ /* 0x000fe4000f8210ff */
[----:B------:R-:W-:Y:S02]  /*11e0*/  LEA.HI.X R11, R14, UR17, R11, 0x2, P0 ;  /* 0x000000110e0b7c11 */ /* 0x000fe400080f140b */
[----:B------:R-:W-:-:S03]  /*11f0*/  LEA.HI.X R17, R12, UR19, R15, 0x2, P1 ;  /* 0x000000130c117c11 */ /* 0x000fc600088f140f */
[----:B------:R-:W2:Y:S04]  /*1200*/  LDG.E R14, desc[UR8][R10.64] ;  /* 0x000000080a0e7981 */ /* 0x000ea8000c1e1900 */
[----:B------:R-:W2:Y:S01]  /*1210*/  LDG.E R15, desc[UR8][R16.64] ;  /* 0x00000008100f7981 */ /* 0x000ea2000c1e1900 */
[----:B------:R-:W-:-:S04]  /*1220*/  IADD3 R12, P0, PT, R16, UR11, RZ ;  /* 0x0000000b100c7c10 */ /* 0x000fc8000ff1e0ff */
[----:B------:R-:W-:Y:S01]  /*1230*/  IADD3.X R13, PT, PT, R17, UR10, RZ, P0, !PT ;  /* 0x0000000a110d7c10 */ /* 0x000fe200087fe4ff */
[----:B-123--:R-:W-:-:S05]  /*1240*/  FFMA R9, R14, R15, R9 ;  /* 0x0000000f0e097223 */ /* 0x00efca0000000009 */
        /* <DEDUP_REMOVED lines=15> */
[----:B------:R-:W-:Y:S01]  /*1340*/  UIADD3 UR5, UP0, UPT, UR5, -0x4, URZ ;  /* 0xfffffffc05057890 */ /* 0x000fe2000ff1e0ff */
[----:B------:R-:W-:-:S03]  /*1350*/  IADD3 R6, P0, PT, R6, 0x4, RZ ;  /* 0x0000000406067810 */ /* 0x000fc60007f1e0ff */
[----:B------:R-:W-:Y:S02]  /*1360*/  UIADD3.X UR6, UPT, UPT, UR6, -0x1, URZ, UP0, !UPT ;  /* 0xffffffff06067890 */ /* 0x000fe400087fe4ff */
[----:B------:R-:W-:Y:S01]  /*1370*/  UISETP.NE.U32.AND UP0, UPT, UR5, URZ, UPT ;  /* 0x000000ff0500728c */ /* 0x000fe2000bf05070 */
[----:B------:R-:W-:-:S03]  /*1380*/  IMAD.X R8, RZ, RZ, R8, P0 ;  /* 0x000000ffff087224 */ /* 0x000fc600000e0608 */
[----:B------:R-:W-:Y:S01]  /*1390*/  UISETP.NE.AND.EX UP0, UPT, UR6, URZ, UPT, UP0 ;  /* 0x000000ff0600728c */ /* 0x000fe2000bf05300 */
[----:B0-----:R-:W-:-:S05]  /*13a0*/  FFMA R9, R12, R16, R21 ;  /* 0x000000100c097223 */ /* 0x001fca0000000015 */
[----:B------:R1:W-:Y:S03]  /*13b0*/  STG.E desc[UR8][R2.64], R9 ;  /* 0x0000000902007986 */ /* 0x0003e6000c101908 */
[----:B------:R-:W-:Y:S05]  /*13c0*/  BRA.U UP0, `(.L_x_5) ;  /* 0xfffffffd005c7547 */ /* 0x000fea000b83ffff */
.L_x_0:
[----:B------:R-:W-:Y:S01]  /*13d0*/  ISETP.NE.U32.AND P0, PT, RZ, UR12, PT ;  /* 0x0000000cff007c0c */ /* 0x000fe2000bf05070 */
[----:B------:R-:W0:Y:S03]  /*13e0*/  LDCU.128 UR20, c[0x0][0x380] ;  /* 0x00007000ff1477ac */ /* 0x000e260008000c00 */
[----:B------:R-:W-:-:S13]  /*13f0*/  ISETP.NE.AND.EX P0, PT, RZ, UR4, PT, P0 ;  /* 0x00000004ff007c0c */ /* 0x000fda000bf05300 */
[----:B0-----:R-:W-:Y:S05]  /*1400*/  @!P0 EXIT ;  /* 0x000000000000894d */ /* 0x001fea0003800000 */
.L_x_6:
[----:B------:R-:W-:Y:S01]  /*1410*/  IMAD R15, R5, UR13, RZ ;  /* 0x0000000d050f7c24 */ /* 0x000fe2000f8e02ff */
[----:B------:R-:W-:Y:S01]  /*1420*/  IADD3 R6, P0, PT, R7, R4, RZ ;  /* 0x0000000407067210 */ /* 0x000fe20007f1e0ff */
[----:B------:R-:W-:Y:S02]  /*1430*/  IMAD.MOV.U32 R10, RZ, RZ, R0 ;  /* 0x000000ffff0a7224 */ /* 0x000fe400078e0000 */
[----:B------:R-:W-:Y:S02]  /*1440*/  IMAD.MOV.U32 R11, RZ, RZ, RZ ;  /* 0x000000ffff0b7224 */ /* 0x000fe400078e00ff */
[C---:B------:R-:W-:Y:S02]  /*1450*/  IMAD R15, R4.reuse, UR7, R15 ;  /* 0x00000007040f7c24 */ /* 0x040fe4000f8e020f */
[----:B------:R-:W-:Y:S01]  /*1460*/  IMAD.WIDE.U32 R12, R4, UR13, R10 ;  /* 0x0000000d040c7c25 */ /* 0x000fe2000f8e000a */
[----:B------:R-:W-:Y:S02]  /*1470*/  IADD3.X R11, PT, PT, RZ, R5, RZ, P0, !PT ;  /* 0x00000005ff0b7210 */ /* 0x000fe400007fe4ff */
[----:B------:R-:W-:Y:S01]  /*1480*/  LEA R10, P0, R6, UR20, 0x2 ;  /* 0x00000014060a7c11 */ /* 0x000fe2000f8010ff */
[----:B------:R-:W-:Y:S01]  /*1490*/  IMAD.IADD R13, R13, 0x1, R15 ;  /* 0x000000010d0d7824 */ /* 0x000fe200078e020f */
[----:B------:R-:W-:-:S02]  /*14a0*/  LEA R14, P1, R12, UR22, 0x2 ;  /* 0x000000160c0e7c11 */ /* 0x000fc4000f8210ff */
[----:B------:R-:W-:Y:S02]  /*14b0*/  LEA.HI.X R11, R6, UR21, R11, 0x2, P0 ;  /* 0x00000015060b7c11 */ /* 0x000fe400080f140b */
[----:B------:R-:W-:-:S03]  /*14c0*/  LEA.HI.X R15, R12, UR23, R13, 0x2, P1 ;  /* 0x000000170c0f7c11 */ /* 0x000fc600088f140d */
[----:B------:R-:W1:Y:S04]  /*14d0*/  LDG.E R10, desc[UR8][R10.64] ;  /* 0x000000080a0a7981 */ /* 0x000e68000c1e1900 */
[----:B------:R-:W1:Y:S01]  /*14e0*/  LDG.E R14, desc[UR8][R14.64] ;  /* 0x000000080e0e7981 */ /* 0x000e62000c1e1900 */
[----:B------:R-:W-:Y:S01]  /*14f0*/  UIADD3 UR12, UP0, UPT, UR12, -0x1, URZ ;  /* 0xffffffff0c0c7890 */ /* 0x000fe2000ff1e0ff */
[----:B------:R-:W-:-:S03]  /*1500*/  IADD3 R4, P0, PT, R4, 0x1, RZ ;  /* 0x0000000104047810 */ /* 0x000fc60007f1e0ff */
[----:B------:R-:W-:Y:S02]  /*1510*/  UIADD3.X UR4, UPT, UPT, UR4, -0x1, URZ, UP0, !UPT ;  /* 0xffffffff04047890 */ /* 0x000fe400087fe4ff */
[----:B------:R-:W-:Y:S01]  /*1520*/  UISETP.NE.U32.AND UP0, UPT, UR12, URZ, UPT ;  /* 0x000000ff0c00728c */ /* 0x000fe2000bf05070 */
[----:B------:R-:W-:-:S03]  /*1530*/  IMAD.X R5, RZ, RZ, R5, P0 ;  /* 0x000000ffff057224 */ /* 0x000fc600000e0605 */
[----:B------:R-:W-:Y:S01]  /*1540*/  UISETP.NE.AND.EX UP0, UPT, UR4, URZ, UPT, UP0 ;  /* 0x000000ff0400728c */ /* 0x000fe2000bf05300 */
[----:B0123--:R-:W-:-:S05]  /*1550*/  FFMA R9, R10, R14, R9 ;  /* 0x0000000e0a097223 */ /* 0x00ffca0000000009 */
[----:B------:R0:W-:Y:S03]  /*1560*/  STG.E desc[UR8][R2.64], R9 ;  /* 0x0000000902007986 */ /* 0x0001e6000c101908 */
[----:B------:R-:W-:Y:S05]  /*1570*/  BRA.U UP0, `(.L_x_6) ;  /* 0xfffffffd00a47547 */ /* 0x000fea000b83ffff */
[----:B------:R-:W-:Y:S05]  /*1580*/  EXIT ;  /* 0x000000000000794d */ /* 0x000fea0003800000 */
.L_x_7:
[----:B------:R-:W-:-:S00]  /*1590*/  BRA `(.L_x_7) ;  /* 0xfffffffc00fc7947 */ /* 0x000fc0000383ffff */
[----:B------:R-:W-:-:S00]  /*15a0*/  NOP ;  /* 0x0000000000007918 */ /* 0x000fc00000000000 */
        /* <DEDUP_REMOVED lines=13> */
.L_x_8:


//--------------------- .nv.shared.reserved.0     --------------------------
	.section	.nv.shared.reserved.0,"aw",@nobits
	.weak		__nv_reservedSMEM_offset_0_alias
	.size		__nv_reservedSMEM_offset_0_alias, 0, 64
	.other		__nv_reservedSMEM_offset_0_alias,@"STO_CUDA_RESERVED_SHARED STV_DEFAULT"
__nv_reservedSMEM_offset_0_alias:
	.zero		0
	.zero		64


//--------------------- .nv.constant0._Z13gemm_baselinePKfS0_Pfi --------------------------
	.section	.nv.constant0._Z13gemm_baselinePKfS0_Pfi,"a",@progbits
	.sectionflags	@""
	.align	4
.nv.constant0._Z13gemm_baselinePKfS0_Pfi:
	.zero		924


//--------------------- SYMBOLS --------------------------

	.type		.nv.reservedSmem.offset0,@object
	.size		.nv.reservedSmem.offset0,0x4
